//
// Generated by NVIDIA NVVM Compiler
//
// Compiler Build ID: CL-36424714
// Cuda compilation tools, release 13.0, V13.0.88
// Based on NVVM 20.0.0
//

.version 9.0
.target sm_100
.address_size 64

	// .globl	_Z17sanityCheckKernelv
.extern .func  (.param .b32 func_retval0) vprintf
(
	.param .b64 vprintf_param_0,
	.param .b64 vprintf_param_1
)
;
.global .align 1 .b8 $str[36] = {104, 101, 108, 108, 111, 32, 102, 114, 111, 109, 32, 98, 108, 111, 99, 107, 32, 37, 100, 32, 97, 110, 100, 32, 116, 104, 114, 101, 97, 100, 32, 37, 100, 32, 10};

.visible .entry _Z17sanityCheckKernelv()
{
	.local .align 8 .b8 	__local_depot0[8];
	.reg .b64 	%SP;
	.reg .b64 	%SPL;
	.reg .b32 	%r<5>;
	.reg .b64 	%rd<5>;

	mov.u64 	%SPL, __local_depot0;
	cvta.local.u64 	%SP, %SPL;
	add.u64 	%rd1, %SP, 0;
	add.u64 	%rd2, %SPL, 0;
	mov.u32 	%r1, %ctaid.x;
	mov.u32 	%r2, %tid.x;
	st.local.v2.u32 	[%rd2], {%r1, %r2};
	mov.u64 	%rd3, $str;
	cvta.global.u64 	%rd4, %rd3;
	{ // callseq 0, 0
	.param .b64 param0;
	st.param.b64 	[param0], %rd4;
	.param .b64 param1;
	st.param.b64 	[param1], %rd1;
	.param .b32 retval0;
	call.uni (retval0), 
	vprintf, 
	(
	param0, 
	param1
	);
	ld.param.b32 	%r3, [retval0];
	} // callseq 0
	ret;

}


// ===== COMPILED SASS (sm_100) =====

	.target	sm_100

	.elftype	@"ET_EXEC"


//--------------------- .note.nv.tkinfo           --------------------------
	.section	.note.nv.tkinfo,"",@"SHT_NOTE"
	.sectionflags	@"SHF_NOTE_NV_TKINFO"
	.tkinfo
        /*0018*/ 	.word	0x00000002
        /*0030*/ 	.string	""
        /*0030*/ 	.string	"ptxas"
        /*0030*/ 	.string	"Cuda compilation tools, release 13.0, V13.0.88"
        /*0030*/ 	.string	"Build cuda_13.0.r13.0/compiler.36424714_0"
        /*0030*/ 	.string	"-arch sm_100 -m 64 "



//--------------------- .note.nv.cuinfo           --------------------------
	.section	.note.nv.cuinfo,"",@"SHT_NOTE"
	.sectionflags	@"SHF_NOTE_NV_CUINFO"
        /*0018*/ 	.short	0x0002
        /*001a*/ 	.short	0x0064
        /*001c*/ 	.short	0x0082
	.zero		2


//--------------------- .nv.info                  --------------------------
	.section	.nv.info,"",@"SHT_CUDA_INFO"
	.align	4


	//----- nvinfo : EIATTR_REGCOUNT
	.align		4
        /*0000*/ 	.byte	0x04, 0x2f
        /*0002*/ 	.short	(.L_2 - .L_1)
	.align		4
.L_1:
        /*0004*/ 	.word	index@(_Z17sanityCheckKernelv)
        /*0008*/ 	.word	0x00000018


	//----- nvinfo : EIATTR_FRAME_SIZE
	.align		4
.L_2:
        /*000c*/ 	.byte	0x04, 0x11
        /*000e*/ 	.short	(.L_4 - .L_3)
	.align		4
.L_3:
        /*0010*/ 	.word	index@(_Z17sanityCheckKernelv)
        /*0014*/ 	.word	0x00000008


	//----- nvinfo : EIATTR_MIN_STACK_SIZE
	.align		4
.L_4:
        /*0018*/ 	.byte	0x04, 0x12
        /*001a*/ 	.short	(.L_6 - .L_5)
	.align		4
.L_5:
        /*001c*/ 	.word	index@(_Z17sanityCheckKernelv)
        /*0020*/ 	.word	0x00000008
.L_6:


//--------------------- .nv.compat                --------------------------
	.section	.nv.compat,"",@"SHT_CUDA_COMPAT_INFO"
	.align	4
        /*0000*/ 	.byte	0x02, 0x09, 0x00, 0x00, 0x02, 0x02, 0x01, 0x00, 0x02, 0x05, 0x05, 0x00, 0x03, 0x07, 0x01, 0x01
        /*0010*/ 	.byte	0x02, 0x03, 0x00, 0x00, 0x02, 0x06, 0x01, 0x00, 0x04, 0x0b, 0x08, 0x00, 0x09, 0x00, 0x00, 0x00
        /*0020*/ 	.byte	0x00, 0x00, 0x00, 0x00


//--------------------- .nv.info._Z17sanityCheckKernelv --------------------------
	.section	.nv.info._Z17sanityCheckKernelv,"",@"SHT_CUDA_INFO"
	.sectionflags	@""
	.align	4


	//----- nvinfo : EIATTR_CUDA_API_VERSION
	.align		4
        /*0000*/ 	.byte	0x04, 0x37
        /*0002*/ 	.short	(.L_8 - .L_7)
.L_7:
        /*0004*/ 	.word	0x00000082


	//----- nvinfo : EIATTR_SPARSE_MMA_MASK
	.align		4
.L_8:
        /*0008*/ 	.byte	0x03, 0x50
        /*000a*/ 	.short	0x0000


	//----- nvinfo : EIATTR_MAXREG_COUNT
	.align		4
        /*000c*/ 	.byte	0x03, 0x1b
        /*000e*/ 	.short	0x00ff


	//----- nvinfo : EIATTR_EXTERNS
	.align		4
        /*0010*/ 	.byte	0x04, 0x0f
        /*0012*/ 	.short	(.L_10 - .L_9)


	//   ....[0]....
	.align		4
.L_9:
        /*0014*/ 	.word	index@(vprintf)


	//----- nvinfo : EIATTR_MERCURY_ISA_VERSION
	.align		4
.L_10:
        /*0018*/ 	.byte	0x03, 0x5f
        /*001a*/ 	.short	0x0101


	//----- nvinfo : EIATTR_VRC_CTA_INIT_COUNT
	.align		4
        /*001c*/ 	.byte	0x02, 0x4a
	.zero		1
	.zero		1


	//----- nvinfo : EIATTR_SYSCALL_OFFSETS
	.align		4
        /*0020*/ 	.byte	0x04, 0x46
        /*0022*/ 	.short	(.L_12 - .L_11)


	//   ....[0]....
.L_11:
        /*0024*/ 	.word	0x000000f0


	//----- nvinfo : EIATTR_EXIT_INSTR_OFFSETS
	.align		4
.L_12:
        /*0028*/ 	.byte	0x04, 0x1c
        /*002a*/ 	.short	(.L_14 - .L_13)


	//   ....[0]....
.L_13:
        /*002c*/ 	.word	0x00000100


	//----- nvinfo : EIATTR_SW_WAR
	.align		4
.L_14:
        /*0030*/ 	.byte	0x04, 0x36
        /*0032*/ 	.short	(.L_16 - .L_15)
.L_15:
        /*0034*/ 	.word	0x00000008
.L_16:


//--------------------- .nv.callgraph             --------------------------
	.section	.nv.callgraph,"",@"SHT_CUDA_CALLGRAPH"
	.align	4
	.sectionentsize	8
	.align		4
        /*0000*/ 	.word	0x00000000
	.align		4
        /*0004*/ 	.word	0xffffffff
	.align		4
        /*0008*/ 	.word	index@(_Z17sanityCheckKernelv)
	.align		4
        /*000c*/ 	.word	index@(vprintf)
	.align		4
        /*0010*/ 	.word	0x00000000
	.align		4
        /*0014*/ 	.word	0xfffffffe
	.align		4
        /*0018*/ 	.word	0x00000000
	.align		4
        /*001c*/ 	.word	0xfffffffd
	.align		4
        /*0020*/ 	.word	0x00000000
	.align		4
        /*0024*/ 	.word	0xfffffffc


//--------------------- .nv.constant4             --------------------------
	.section	.nv.constant4,"a",@progbits
	.align	8
	.align		8
.nv.constant4:
        /*0000*/ 	.dword	vprintf
	.align		8
        /*0008*/ 	.dword	$str


//--------------------- .text._Z17sanityCheckKernelv --------------------------
	.section	.text._Z17sanityCheckKernelv,"ax",@progbits
	.align	128
        .global         _Z17sanityCheckKernelv
        .type           _Z17sanityCheckKernelv,@function
        .size           _Z17sanityCheckKernelv,(.L_x_2 - _Z17sanityCheckKernelv)
        .other          _Z17sanityCheckKernelv,@"STO_CUDA_ENTRY STV_DEFAULT"
_Z17sanityCheckKernelv:
.text._Z17sanityCheckKernelv:
[----:B------:R-:W0:Y:S01]  /*0000*/  LDC R1, c[0x0][0x37c] ;  /* 0x0000df00ff017b82 */ /* 0x000e220000000800 */
[----:B------:R-:W1:Y:S01]  /*0010*/  S2R R8, SR_CTAID.X ;  /* 0x0000000000087919 */ /* 0x000e620000002500 */
[----:B0-----:R-:W-:Y:S01]  /*0020*/  VIADD R1, R1, 0xfffffff8 ;  /* 0xfffffff801017836 */ /* 0x001fe20000000000 */
[----:B------:R-:W-:Y:S01]  /*0030*/  MOV R0, 0x0 ;  /* 0x0000000000007802 */ /* 0x000fe20000000f00 */
[----:B------:R-:W0:Y:S01]  /*0040*/  LDCU UR4, c[0x0][0x2f8] ;  /* 0x00005f00ff0477ac */ /* 0x000e220008000800 */
[----:B------:R-:W1:Y:S03]  /*0050*/  S2R R9, SR_TID.X ;  /* 0x0000000000097919 */ /* 0x000e660000002100 */
[----:B------:R2:W3:Y:S01]  /*0060*/  LDC.64 R2, c[0x4][R0] ;  /* 0x0100000000027b82 */ /* 0x0004e20000000a00 */
[----:B------:R-:W4:Y:S01]  /*0070*/  LDCU.64 UR6, c[0x4][0x8] ;  /* 0x01000100ff0677ac */ /* 0x000f220008000a00 */
[----:B------:R-:W5:Y:S01]  /*0080*/  LDCU UR5, c[0x0][0x2fc] ;  /* 0x00005f80ff0577ac */ /* 0x000f620008000800 */
[----:B0-----:R-:W-:Y:S01]  /*0090*/  IADD3 R6, P0, PT, R1, UR4, RZ ;  /* 0x0000000401067c10 */ /* 0x001fe2000ff1e0ff */
[----:B----4-:R-:W-:Y:S01]  /*00a0*/  IMAD.U32 R4, RZ, RZ, UR6 ;  /* 0x00000006ff047e24 */ /* 0x010fe2000f8e00ff */
[----:B------:R-:W-:-:S03]  /*00b0*/  MOV R5, UR7 ;  /* 0x0000000700057c02 */ /* 0x000fc60008000f00 */
[----:B-----5:R-:W-:Y:S01]  /*00c0*/  IMAD.X R7, RZ, RZ, UR5, P0 ;  /* 0x00000005ff077e24 */ /* 0x020fe200080e06ff */
[----:B-1----:R2:W-:Y:S07]  /*00d0*/  STL.64 [R1], R8 ;  /* 0x0000000801007387 */ /* 0x0025ee0000100a00 */
[----:B------:R-:W-:-:S07]  /*00e0*/  LEPC R20, `(.L_x_0) ;  /* 0x000000001014794e */ /* 0x000fce0000000000 */
[----:B--23--:R-:W-:Y:S05]  /*00f0*/  CALL.ABS.NOINC R2 ;  /* 0x0000000002007343 */ /* 0x00cfea0003c00000 */
.L_x_0:
[----:B------:R-:W-:Y:S05]  /*0100*/  EXIT ;  /* 0x000000000000794d */ /* 0x000fea0003800000 */
.L_x_1:
[----:B------:R-:W-:-:S00]  /*0110*/  BRA `(.L_x_1) ;  /* 0xfffffffc00fc7947 */ /* 0x000fc0000383ffff */
[----:B------:R-:W-:-:S00]  /*0120*/  NOP ;  /* 0x0000000000007918 */ /* 0x000fc00000000000 */
        /* <DEDUP_REMOVED lines=13> */
.L_x_2:


//--------------------- .nv.global.init           --------------------------
	.section	.nv.global.init,"aw",@progbits
.nv.global.init:
	.type		$str,@object
	.size		$str,(.L_0 - $str)
$str:
        /*0000*/ 	.byte	0x68, 0x65, 0x6c, 0x6c, 0x6f, 0x20, 0x66, 0x72, 0x6f, 0x6d, 0x20, 0x62, 0x6c, 0x6f, 0x63, 0x6b
        /*0010*/ 	.byte	0x20, 0x25, 0x64, 0x20, 0x61, 0x6e, 0x64, 0x20, 0x74, 0x68, 0x72, 0x65, 0x61, 0x64, 0x20, 0x25
        /*0020*/ 	.byte	0x64, 0x20, 0x0a, 0x00
.L_0:


//--------------------- .nv.shared.reserved.0     --------------------------
	.section	.nv.shared.reserved.0,"aw",@nobits
	.weak		__nv_reservedSMEM_offset_0_alias
	.size		__nv_reservedSMEM_offset_0_alias, 0, 64
	.other		__nv_reservedSMEM_offset_0_alias,@"STO_CUDA_RESERVED_SHARED STV_DEFAULT"
__nv_reservedSMEM_offset_0_alias:
	.zero		0
	.zero		64


//--------------------- .nv.constant0._Z17sanityCheckKernelv --------------------------
	.section	.nv.constant0._Z17sanityCheckKernelv,"a",@progbits
	.sectionflags	@""
	.align	4
.nv.constant0._Z17sanityCheckKernelv:
	.zero		896


//--------------------- SYMBOLS --------------------------

	.type		.nv.reservedSmem.offset0,@object
	.size		.nv.reservedSmem.offset0,0x4
	.type		vprintf,@function
